//
// Generated by NVIDIA NVVM Compiler
//
// Compiler Build ID: CL-36424714
// Cuda compilation tools, release 13.0, V13.0.88
// Based on NVVM 20.0.0
//

.version 9.0
.target sm_100
.address_size 64

	// .globl	_Z6SumGpuPiS_x
.global .attribute(.managed) .align 4 .b8 source[400000000];
.global .attribute(.managed) .align 4 .b8 gpu_result[4];
// _ZZ6SumGpuPiS_xE6buffer has been demoted

.visible .entry _Z6SumGpuPiS_x(
	.param .u64 .ptr .align 1 _Z6SumGpuPiS_x_param_0,
	.param .u64 .ptr .align 1 _Z6SumGpuPiS_x_param_1,
	.param .u64 _Z6SumGpuPiS_x_param_2
)
{
	.reg .pred 	%p<22>;
	.reg .b32 	%r<65>;
	.reg .b64 	%rd<13>;
	// demoted variable
	.shared .align 4 .b8 _ZZ6SumGpuPiS_xE6buffer[1024];
	ld.param.u64 	%rd5, [_Z6SumGpuPiS_x_param_0];
	ld.param.u64 	%rd6, [_Z6SumGpuPiS_x_param_1];
	ld.param.u64 	%rd7, [_Z6SumGpuPiS_x_param_2];
	mov.u32 	%r1, %ntid.x;
	mov.u32 	%r29, %ctaid.x;
	mul.lo.s32 	%r2, %r1, %r29;
	mov.u32 	%r3, %tid.x;
	add.s32 	%r54, %r2, %r3;
	cvt.s64.s32 	%rd12, %r54;
	setp.le.s64 	%p1, %rd7, %rd12;
	mov.b32 	%r56, 0;
	@%p1 bra 	$L__BB0_3;
	mov.u32 	%r31, %nctaid.x;
	mul.lo.s32 	%r5, %r31, %r1;
	cvta.to.global.u64 	%rd2, %rd5;
	mov.b32 	%r56, 0;
$L__BB0_2:
	shl.b64 	%rd8, %rd12, 2;
	add.s64 	%rd9, %rd2, %rd8;
	ld.global.u32 	%r32, [%rd9];
	add.s32 	%r56, %r32, %r56;
	add.s32 	%r54, %r54, %r5;
	cvt.s64.s32 	%rd12, %r54;
	setp.gt.s64 	%p2, %rd7, %rd12;
	@%p2 bra 	$L__BB0_2;
$L__BB0_3:
	shl.b32 	%r34, %r3, 2;
	mov.u32 	%r35, _ZZ6SumGpuPiS_xE6buffer;
	add.s32 	%r11, %r35, %r34;
	st.shared.u32 	[%r11], %r56;
	bar.sync 	0;
	setp.gt.u32 	%p3, %r3, 127;
	mov.b32 	%r58, 0;
	@%p3 bra 	$L__BB0_5;
	ld.shared.u32 	%r36, [%r11];
	ld.shared.u32 	%r37, [%r11+512];
	add.s32 	%r58, %r37, %r36;
$L__BB0_5:
	setp.gt.u32 	%p4, %r3, 127;
	bar.sync 	0;
	@%p4 bra 	$L__BB0_7;
	st.shared.u32 	[%r11], %r58;
$L__BB0_7:
	bar.sync 	0;
	setp.gt.u32 	%p5, %r3, 63;
	@%p5 bra 	$L__BB0_9;
	ld.shared.u32 	%r38, [%r11];
	ld.shared.u32 	%r39, [%r11+256];
	add.s32 	%r58, %r39, %r38;
$L__BB0_9:
	setp.gt.u32 	%p6, %r3, 63;
	bar.sync 	0;
	@%p6 bra 	$L__BB0_11;
	st.shared.u32 	[%r11], %r58;
$L__BB0_11:
	bar.sync 	0;
	setp.gt.u32 	%p7, %r3, 31;
	@%p7 bra 	$L__BB0_13;
	ld.shared.u32 	%r40, [%r11];
	ld.shared.u32 	%r41, [%r11+128];
	add.s32 	%r58, %r41, %r40;
$L__BB0_13:
	setp.gt.u32 	%p8, %r3, 31;
	bar.sync 	0;
	@%p8 bra 	$L__BB0_15;
	st.shared.u32 	[%r11], %r58;
$L__BB0_15:
	bar.sync 	0;
	setp.gt.u32 	%p9, %r3, 15;
	@%p9 bra 	$L__BB0_17;
	ld.shared.u32 	%r42, [%r11];
	ld.shared.u32 	%r43, [%r11+64];
	add.s32 	%r58, %r43, %r42;
$L__BB0_17:
	setp.gt.u32 	%p10, %r3, 15;
	bar.sync 	0;
	@%p10 bra 	$L__BB0_19;
	st.shared.u32 	[%r11], %r58;
$L__BB0_19:
	bar.sync 	0;
	setp.gt.u32 	%p11, %r3, 7;
	@%p11 bra 	$L__BB0_21;
	ld.shared.u32 	%r44, [%r11];
	ld.shared.u32 	%r45, [%r11+32];
	add.s32 	%r58, %r45, %r44;
$L__BB0_21:
	setp.gt.u32 	%p12, %r3, 7;
	bar.sync 	0;
	@%p12 bra 	$L__BB0_23;
	st.shared.u32 	[%r11], %r58;
$L__BB0_23:
	bar.sync 	0;
	setp.gt.u32 	%p13, %r3, 3;
	@%p13 bra 	$L__BB0_25;
	ld.shared.u32 	%r46, [%r11];
	ld.shared.u32 	%r47, [%r11+16];
	add.s32 	%r58, %r47, %r46;
$L__BB0_25:
	setp.gt.u32 	%p14, %r3, 3;
	bar.sync 	0;
	@%p14 bra 	$L__BB0_27;
	st.shared.u32 	[%r11], %r58;
$L__BB0_27:
	bar.sync 	0;
	setp.gt.u32 	%p15, %r3, 1;
	@%p15 bra 	$L__BB0_29;
	ld.shared.u32 	%r48, [%r11];
	ld.shared.u32 	%r49, [%r11+8];
	add.s32 	%r58, %r49, %r48;
$L__BB0_29:
	setp.gt.u32 	%p16, %r3, 1;
	bar.sync 	0;
	@%p16 bra 	$L__BB0_31;
	st.shared.u32 	[%r11], %r58;
$L__BB0_31:
	bar.sync 	0;
	setp.ne.s32 	%p17, %r3, 0;
	@%p17 bra 	$L__BB0_33;
	ld.shared.u32 	%r50, [%r11];
	ld.shared.u32 	%r51, [_ZZ6SumGpuPiS_xE6buffer+4];
	add.s32 	%r58, %r51, %r50;
$L__BB0_33:
	setp.ne.s32 	%p18, %r3, 0;
	bar.sync 	0;
	@%p18 bra 	$L__BB0_35;
	st.shared.u32 	[%r11], %r58;
$L__BB0_35:
	setp.ne.s32 	%p19, %r3, 0;
	bar.sync 	0;
	cvt.u64.u32 	%rd10, %r2;
	setp.le.s64 	%p20, %rd7, %rd10;
	or.pred  	%p21, %p19, %p20;
	@%p21 bra 	$L__BB0_37;
	ld.shared.u32 	%r52, [_ZZ6SumGpuPiS_xE6buffer];
	cvta.to.global.u64 	%rd11, %rd6;
	atom.global.add.u32 	%r53, [%rd11], %r52;
$L__BB0_37:
	ret;

}


// ===== COMPILED SASS (sm_100) =====

	.target	sm_100

	.elftype	@"ET_EXEC"


//--------------------- .note.nv.tkinfo           --------------------------
	.section	.note.nv.tkinfo,"",@"SHT_NOTE"
	.sectionflags	@"SHF_NOTE_NV_TKINFO"
	.tkinfo
        /*0018*/ 	.word	0x00000002
        /*0030*/ 	.string	""
        /*0030*/ 	.string	"ptxas"
        /*0030*/ 	.string	"Cuda compilation tools, release 13.0, V13.0.88"
        /*0030*/ 	.string	"Build cuda_13.0.r13.0/compiler.36424714_0"
        /*0030*/ 	.string	"-arch sm_100 -m 64 "



//--------------------- .note.nv.cuinfo           --------------------------
	.section	.note.nv.cuinfo,"",@"SHT_NOTE"
	.sectionflags	@"SHF_NOTE_NV_CUINFO"
        /*0018*/ 	.short	0x0002
        /*001a*/ 	.short	0x0064
        /*001c*/ 	.short	0x0082
	.zero		2


//--------------------- .nv.info                  --------------------------
	.section	.nv.info,"",@"SHT_CUDA_INFO"
	.align	4


	//----- nvinfo : EIATTR_REGCOUNT
	.align		4
        /*0000*/ 	.byte	0x04, 0x2f
        /*0002*/ 	.short	(.L_3 - .L_2)
	.align		4
.L_2:
        /*0004*/ 	.word	index@(_Z6SumGpuPiS_x)
        /*0008*/ 	.word	0x0000000d


	//----- nvinfo : EIATTR_FRAME_SIZE
	.align		4
.L_3:
        /*000c*/ 	.byte	0x04, 0x11
        /*000e*/ 	.short	(.L_5 - .L_4)
	.align		4
.L_4:
        /*0010*/ 	.word	index@(_Z6SumGpuPiS_x)
        /*0014*/ 	.word	0x00000000


	//----- nvinfo : EIATTR_MIN_STACK_SIZE
	.align		4
.L_5:
        /*0018*/ 	.byte	0x04, 0x12
        /*001a*/ 	.short	(.L_7 - .L_6)
	.align		4
.L_6:
        /*001c*/ 	.word	index@(_Z6SumGpuPiS_x)
        /*0020*/ 	.word	0x00000000
.L_7:


//--------------------- .nv.compat                --------------------------
	.section	.nv.compat,"",@"SHT_CUDA_COMPAT_INFO"
	.align	4
        /*0000*/ 	.byte	0x02, 0x09, 0x00, 0x00, 0x02, 0x02, 0x01, 0x00, 0x02, 0x05, 0x05, 0x00, 0x03, 0x07, 0x01, 0x01
        /*0010*/ 	.byte	0x02, 0x03, 0x00, 0x00, 0x02, 0x06, 0x01, 0x00, 0x04, 0x0b, 0x08, 0x00, 0x09, 0x00, 0x00, 0x00
        /*0020*/ 	.byte	0x00, 0x00, 0x00, 0x00


//--------------------- .nv.info._Z6SumGpuPiS_x   --------------------------
	.section	.nv.info._Z6SumGpuPiS_x,"",@"SHT_CUDA_INFO"
	.sectionflags	@""
	.align	4


	//----- nvinfo : EIATTR_CUDA_API_VERSION
	.align		4
        /*0000*/ 	.byte	0x04, 0x37
        /*0002*/ 	.short	(.L_9 - .L_8)
.L_8:
        /*0004*/ 	.word	0x00000082


	//----- nvinfo : EIATTR_KPARAM_INFO
	.align		4
.L_9:
        /*0008*/ 	.byte	0x04, 0x17
        /*000a*/ 	.short	(.L_11 - .L_10)
.L_10:
        /*000c*/ 	.word	0x00000000
        /*0010*/ 	.short	0x0002
        /*0012*/ 	.short	0x0010
        /*0014*/ 	.byte	0x00, 0xf0, 0x21, 0x00


	//----- nvinfo : EIATTR_KPARAM_INFO
	.align		4
.L_11:
        /*0018*/ 	.byte	0x04, 0x17
        /*001a*/ 	.short	(.L_13 - .L_12)
.L_12:
        /*001c*/ 	.word	0x00000000
        /*0020*/ 	.short	0x0001
        /*0022*/ 	.short	0x0008
        /*0024*/ 	.byte	0x00, 0xf5, 0x21, 0x00


	//----- nvinfo : EIATTR_KPARAM_INFO
	.align		4
.L_13:
        /*0028*/ 	.byte	0x04, 0x17
        /*002a*/ 	.short	(.L_15 - .L_14)
.L_14:
        /*002c*/ 	.word	0x00000000
        /*0030*/ 	.short	0x0000
        /*0032*/ 	.short	0x0000
        /*0034*/ 	.byte	0x00, 0xf5, 0x21, 0x00


	//----- nvinfo : EIATTR_SPARSE_MMA_MASK
	.align		4
.L_15:
        /*0038*/ 	.byte	0x03, 0x50
        /*003a*/ 	.short	0x0000


	//----- nvinfo : EIATTR_MAXREG_COUNT
	.align		4
        /*003c*/ 	.byte	0x03, 0x1b
        /*003e*/ 	.short	0x00ff


	//----- nvinfo : EIATTR_NUM_BARRIERS
	.align		4
        /*0040*/ 	.byte	0x02, 0x4c
        /*0042*/ 	.byte	0x01
	.zero		1


	//----- nvinfo : EIATTR_MERCURY_ISA_VERSION
	.align		4
        /*0044*/ 	.byte	0x03, 0x5f
        /*0046*/ 	.short	0x0101


	//----- nvinfo : EIATTR_INT_WARP_WIDE_INSTR_OFFSETS
	.align		4
        /*0048*/ 	.byte	0x04, 0x31
        /*004a*/ 	.short	(.L_17 - .L_16)


	//   ....[0]....
.L_16:
        /*004c*/ 	.word	0x00000650


	//----- nvinfo : EIATTR_VRC_CTA_INIT_COUNT
	.align		4
.L_17:
        /*0050*/ 	.byte	0x02, 0x4a
	.zero		1
	.zero		1


	//----- nvinfo : EIATTR_EXIT_INSTR_OFFSETS
	.align		4
        /*0054*/ 	.byte	0x04, 0x1c
        /*0056*/ 	.short	(.L_19 - .L_18)


	//   ....[0]....
.L_18:
        /*0058*/ 	.word	0x00000620


	//   ....[1]....
        /*005c*/ 	.word	0x000006c0


	//----- nvinfo : EIATTR_CRS_STACK_SIZE
	.align		4
.L_19:
        /*0060*/ 	.byte	0x04, 0x1e
        /*0062*/ 	.short	(.L_21 - .L_20)
.L_20:
        /*0064*/ 	.word	0x00000000


	//----- nvinfo : EIATTR_CBANK_PARAM_SIZE
	.align		4
.L_21:
        /*0068*/ 	.byte	0x03, 0x19
        /*006a*/ 	.short	0x0018


	//----- nvinfo : EIATTR_PARAM_CBANK
	.align		4
        /*006c*/ 	.byte	0x04, 0x0a
        /*006e*/ 	.short	(.L_23 - .L_22)
	.align		4
.L_22:
        /*0070*/ 	.word	index@(.nv.constant0._Z6SumGpuPiS_x)
        /*0074*/ 	.short	0x0380
        /*0076*/ 	.short	0x0018


	//----- nvinfo : EIATTR_SW_WAR
	.align		4
.L_23:
        /*0078*/ 	.byte	0x04, 0x36
        /*007a*/ 	.short	(.L_25 - .L_24)
.L_24:
        /*007c*/ 	.word	0x00000008
.L_25:


//--------------------- .nv.callgraph             --------------------------
	.section	.nv.callgraph,"",@"SHT_CUDA_CALLGRAPH"
	.align	4
	.sectionentsize	8
	.align		4
        /*0000*/ 	.word	0x00000000
	.align		4
        /*0004*/ 	.word	0xffffffff
	.align		4
        /*0008*/ 	.word	0x00000000
	.align		4
        /*000c*/ 	.word	0xfffffffe
	.align		4
        /*0010*/ 	.word	0x00000000
	.align		4
        /*0014*/ 	.word	0xfffffffd
	.align		4
        /*0018*/ 	.word	0x00000000
	.align		4
        /*001c*/ 	.word	0xfffffffc


//--------------------- .nv.constant4             --------------------------
	.section	.nv.constant4,"a",@progbits
	.align	8
	.align		8
.nv.constant4:
        /*0000*/ 	.dword	source
	.align		8
        /*0008*/ 	.dword	gpu_result


//--------------------- .text._Z6SumGpuPiS_x      --------------------------
	.section	.text._Z6SumGpuPiS_x,"ax",@progbits
	.align	128
        .global         _Z6SumGpuPiS_x
        .type           _Z6SumGpuPiS_x,@function
        .size           _Z6SumGpuPiS_x,(.L_x_4 - _Z6SumGpuPiS_x)
        .other          _Z6SumGpuPiS_x,@"STO_CUDA_ENTRY STV_DEFAULT"
_Z6SumGpuPiS_x:
.text._Z6SumGpuPiS_x:
[----:B------:R-:W-:Y:S01]  /*0000*/  LDC R1, c[0x0][0x37c] ;  /* 0x0000df00ff017b82 */ /* 0x000fe20000000800 */
[----:B------:R-:W0:Y:S07]  /*0010*/  S2R R8, SR_TID.X ;  /* 0x0000000000087919 */ /* 0x000e2e0000002100 */
[----:B------:R-:W1:Y:S01]  /*0020*/  S2UR UR4, SR_CTAID.X ;  /* 0x00000000000479c3 */ /* 0x000e620000002500 */
[----:B------:R-:W1:Y:S01]  /*0030*/  LDCU UR7, c[0x0][0x360] ;  /* 0x00006c00ff0777ac */ /* 0x000e620008000800 */
[----:B------:R-:W-:Y:S01]  /*0040*/  BSSY.RECONVERGENT B0, `(.L_x_0) ;  /* 0x000001b000007945 */ /* 0x000fe20003800200 */
[----:B------:R-:W-:Y:S01]  /*0050*/  IMAD.MOV.U32 R6, RZ, RZ, RZ ;  /* 0x000000ffff067224 */ /* 0x000fe200078e00ff */
[----:B------:R-:W2:Y:S04]  /*0060*/  LDCU.64 UR8, c[0x0][0x358] ;  /* 0x00006b00ff0877ac */ /* 0x000ea80008000a00 */
[----:B------:R-:W3:Y:S01]  /*0070*/  LDC.64 R2, c[0x0][0x390] ;  /* 0x0000e400ff027b82 */ /* 0x000ee20000000a00 */
[----:B------:R-:W4:Y:S01]  /*0080*/  LDCU.64 UR10, c[0x0][0x380] ;  /* 0x00007000ff0a77ac */ /* 0x000f220008000a00 */
[----:B-1----:R-:W-:-:S06]  /*0090*/  UIMAD UR4, UR7, UR4, URZ ;  /* 0x00000004070472a4 */ /* 0x002fcc000f8e02ff */
[----:B0-----:R-:W-:-:S05]  /*00a0*/  VIADD R5, R8, UR4 ;  /* 0x0000000408057c36 */ /* 0x001fca0008000000 */
[----:B------:R-:W-:Y:S02]  /*00b0*/  SHF.R.S32.HI R0, RZ, 0x1f, R5 ;  /* 0x0000001fff007819 */ /* 0x000fe40000011405 */
[----:B---3--:R-:W-:-:S04]  /*00c0*/  ISETP.GE.U32.AND P0, PT, R5, R2, PT ;  /* 0x000000020500720c */ /* 0x008fc80003f06070 */
[----:B------:R-:W-:-:S13]  /*00d0*/  ISETP.GE.AND.EX P0, PT, R0, R3, PT, P0 ;  /* 0x000000030000720c */ /* 0x000fda0003f06300 */
[----:B--2-4-:R-:W-:Y:S05]  /*00e0*/  @P0 BRA `(.L_x_1) ;  /* 0x0000000000400947 */ /* 0x014fea0003800000 */
[----:B------:R-:W0:Y:S01]  /*00f0*/  LDC R7, c[0x0][0x370] ;  /* 0x0000dc00ff077b82 */ /* 0x000e220000000800 */
[----:B------:R-:W-:Y:S02]  /*0100*/  IMAD.MOV.U32 R10, RZ, RZ, R0 ;  /* 0x000000ffff0a7224 */ /* 0x000fe400078e0000 */
[--C-:B------:R-:W-:Y:S02]  /*0110*/  IMAD.MOV.U32 R0, RZ, RZ, R5.reuse ;  /* 0x000000ffff007224 */ /* 0x100fe400078e0005 */
[----:B------:R-:W-:Y:S02]  /*0120*/  IMAD.MOV.U32 R9, RZ, RZ, R5 ;  /* 0x000000ffff097224 */ /* 0x000fe400078e0005 */
[----:B------:R-:W-:Y:S02]  /*0130*/  IMAD.MOV.U32 R6, RZ, RZ, RZ ;  /* 0x000000ffff067224 */ /* 0x000fe400078e00ff */
[----:B0-----:R-:W-:-:S07]  /*0140*/  IMAD R7, R7, UR7, RZ ;  /* 0x0000000707077c24 */ /* 0x001fce000f8e02ff */
.L_x_2:
[----:B------:R-:W-:-:S04]  /*0150*/  LEA R4, P0, R9, UR10, 0x2 ;  /* 0x0000000a09047c11 */ /* 0x000fc8000f8010ff */
[----:B------:R-:W-:-:S06]  /*0160*/  LEA.HI.X R5, R9, UR11, R10, 0x2, P0 ;  /* 0x0000000b09057c11 */ /* 0x000fcc00080f140a */
[----:B------:R-:W2:Y:S01]  /*0170*/  LDG.E R5, desc[UR8][R4.64] ;  /* 0x0000000804057981 */ /* 0x000ea2000c1e1900 */
[----:B------:R-:W-:-:S04]  /*0180*/  IMAD.IADD R9, R7, 0x1, R0 ;  /* 0x0000000107097824 */ /* 0x000fc800078e0200 */
[--C-:B------:R-:W-:Y:S01]  /*0190*/  IMAD.MOV.U32 R0, RZ, RZ, R9.reuse ;  /* 0x000000ffff007224 */ /* 0x100fe200078e0009 */
[----:B------:R-:W-:Y:S02]  /*01a0*/  ISETP.GE.U32.AND P0, PT, R9, R2, PT ;  /* 0x000000020900720c */ /* 0x000fe40003f06070 */
[----:B------:R-:W-:-:S04]  /*01b0*/  SHF.R.S32.HI R10, RZ, 0x1f, R9 ;  /* 0x0000001fff0a7819 */ /* 0x000fc80000011409 */
[----:B------:R-:W-:Y:S01]  /*01c0*/  ISETP.GE.AND.EX P0, PT, R10, R3, PT, P0 ;  /* 0x000000030a00720c */ /* 0x000fe20003f06300 */
[----:B--2---:R-:W-:-:S12]  /*01d0*/  IMAD.IADD R6, R5, 0x1, R6 ;  /* 0x0000000105067824 */ /* 0x004fd800078e0206 */
[----:B------:R-:W-:Y:S05]  /*01e0*/  @!P0 BRA `(.L_x_2) ;  /* 0xfffffffc00d88947 */ /* 0x000fea000383ffff */
.L_x_1:
[----:B------:R-:W-:Y:S05]  /*01f0*/  BSYNC.RECONVERGENT B0 ;  /* 0x0000000000007941 */ /* 0x000fea0003800200 */
.L_x_0:
[----:B------:R-:W0:Y:S01]  /*0200*/  S2UR UR6, SR_CgaCtaId ;  /* 0x00000000000679c3 */ /* 0x000e220000008800 */
[----:B------:R-:W-:Y:S01]  /*0210*/  UMOV UR5, 0x400 ;  /* 0x0000040000057882 */ /* 0x000fe20000000000 */
[C---:B------:R-:W-:Y:S01]  /*0220*/  ISETP.GT.U32.AND P0, PT, R8.reuse, 0x7f, PT ;  /* 0x0000007f0800780c */ /* 0x040fe20003f04070 */
[----:B------:R-:W-:Y:S01]  /*0230*/  IMAD.MOV.U32 R0, RZ, RZ, RZ ;  /* 0x000000ffff007224 */ /* 0x000fe200078e00ff */
[----:B------:R-:W-:Y:S01]  /*0240*/  ISETP.GT.U32.AND P1, PT, R8, 0x3f, PT ;  /* 0x0000003f0800780c */ /* 0x000fe20003f24070 */
[----:B0-----:R-:W-:-:S06]  /*0250*/  ULEA UR5, UR6, UR5, 0x18 ;  /* 0x0000000506057291 */ /* 0x001fcc000f8ec0ff */
[----:B------:R-:W-:-:S05]  /*0260*/  LEA R5, R8, UR5, 0x2 ;  /* 0x0000000508057c11 */ /* 0x000fca000f8e10ff */
[----:B------:R-:W-:Y:S01]  /*0270*/  STS [R5], R6 ;  /* 0x0000000605007388 */ /* 0x000fe20000000800 */
[----:B------:R-:W-:Y:S06]  /*0280*/  BAR.SYNC.DEFER_BLOCKING 0x0 ;  /* 0x0000000000007b1d */ /* 0x000fec0000010000 */
[----:B------:R-:W-:Y:S04]  /*0290*/  @!P0 LDS R4, [R5] ;  /* 0x0000000005048984 */ /* 0x000fe80000000800 */
[----:B------:R-:W0:Y:S02]  /*02a0*/  @!P0 LDS R7, [R5+0x200] ;  /* 0x0002000005078984 */ /* 0x000e240000000800 */
[----:B0-----:R-:W-:Y:S01]  /*02b0*/  @!P0 IMAD.IADD R0, R4, 0x1, R7 ;  /* 0x0000000104008824 */ /* 0x001fe200078e0207 */
[----:B------:R-:W-:Y:S06]  /*02c0*/  BAR.SYNC.DEFER_BLOCKING 0x0 ;  /* 0x0000000000007b1d */ /* 0x000fec0000010000 */
[----:B------:R-:W-:Y:S02]  /*02d0*/  @!P0 STS [R5], R0 ;  /* 0x0000000005008388 */ /* 0x000fe40000000800 */
[----:B------:R-:W-:Y:S01]  /*02e0*/  BAR.SYNC.DEFER_BLOCKING 0x0 ;  /* 0x0000000000007b1d */ /* 0x000fe20000010000 */
[----:B------:R-:W-:-:S05]  /*02f0*/  ISETP.GT.U32.AND P0, PT, R8, 0x1f, PT ;  /* 0x0000001f0800780c */ /* 0x000fca0003f04070 */
        /* <DEDUP_REMOVED lines=34> */
[----:B------:R-:W-:-:S05]  /*0520*/  ISETP.NE.AND P1, PT, R8, RZ, PT ;  /* 0x000000ff0800720c */ /* 0x000fca0003f25270 */
[----:B------:R-:W-:Y:S04]  /*0530*/  @!P0 LDS R4, [R5] ;  /* 0x0000000005048984 */ /* 0x000fe80000000800 */
[----:B------:R-:W0:Y:S02]  /*0540*/  @!P0 LDS R7, [R5+0x8] ;  /* 0x0000080005078984 */ /* 0x000e240000000800 */
[----:B0-----:R-:W-:Y:S01]  /*0550*/  @!P0 IMAD.IADD R0, R4, 0x1, R7 ;  /* 0x0000000104008824 */ /* 0x001fe200078e0207 */
[----:B------:R-:W-:Y:S06]  /*0560*/  BAR.SYNC.DEFER_BLOCKING 0x0 ;  /* 0x0000000000007b1d */ /* 0x000fec0000010000 */
[----:B------:R-:W-:Y:S02]  /*0570*/  @!P0 STS [R5], R0 ;  /* 0x0000000005008388 */ /* 0x000fe40000000800 */
[----:B------:R-:W-:Y:S01]  /*0580*/  BAR.SYNC.DEFER_BLOCKING 0x0 ;  /* 0x0000000000007b1d */ /* 0x000fe20000010000 */
[----:B------:R-:W-:-:S04]  /*0590*/  ISETP.LE.U32.AND P0, PT, R2, UR4, PT ;  /* 0x0000000402007c0c */ /* 0x000fc8000bf03070 */
[----:B------:R-:W-:-:S04]  /*05a0*/  ISETP.GE.AND.EX P0, PT, RZ, R3, PT, P0 ;  /* 0x00000003ff00720c */ /* 0x000fc80003f06300 */
[----:B------:R-:W-:Y:S01]  /*05b0*/  ISETP.NE.OR P0, PT, R8, RZ, P0 ;  /* 0x000000ff0800720c */ /* 0x000fe20000705670 */
[----:B------:R-:W-:Y:S04]  /*05c0*/  @!P1 LDS R4, [R5] ;  /* 0x0000000005049984 */ /* 0x000fe80000000800 */
[----:B------:R-:W0:Y:S02]  /*05d0*/  @!P1 LDS R7, [UR5+0x4] ;  /* 0x00000405ff079984 */ /* 0x000e240008000800 */
[----:B0-----:R-:W-:Y:S01]  /*05e0*/  @!P1 IMAD.IADD R0, R4, 0x1, R7 ;  /* 0x0000000104009824 */ /* 0x001fe200078e0207 */
[----:B------:R-:W-:Y:S06]  /*05f0*/  BAR.SYNC.DEFER_BLOCKING 0x0 ;  /* 0x0000000000007b1d */ /* 0x000fec0000010000 */
[----:B------:R0:W-:Y:S02]  /*0600*/  @!P1 STS [R5], R0 ;  /* 0x0000000005009388 */ /* 0x0001e40000000800 */
[----:B------:R-:W-:Y:S06]  /*0610*/  BAR.SYNC.DEFER_BLOCKING 0x0 ;  /* 0x0000000000007b1d */ /* 0x000fec0000010000 */
[----:B------:R-:W-:Y:S05]  /*0620*/  @P0 EXIT ;  /* 0x000000000000094d */ /* 0x000fea0003800000 */
[----:B------:R-:W1:Y:S01]  /*0630*/  S2R R4, SR_LANEID ;  /* 0x0000000000047919 */ /* 0x000e620000000000 */
[----:B------:R-:W2:Y:S01]  /*0640*/  LDC.64 R2, c[0x0][0x388] ;  /* 0x0000e200ff027b82 */ /* 0x000ea20000000a00 */
[----:B------:R-:W-:Y:S01]  /*0650*/  VOTEU.ANY UR4, UPT, PT ;  /* 0x0000000000047886 */ /* 0x000fe200038e0100 */
[----:B0-----:R-:W0:Y:S01]  /*0660*/  LDS R0, [UR5] ;  /* 0x00000005ff007984 */ /* 0x001e220008000800 */
[----:B------:R-:W-:Y:S02]  /*0670*/  UFLO.U32 UR6, UR4 ;  /* 0x00000004000672bd */ /* 0x000fe400080e0000 */
[----:B------:R-:W-:-:S04]  /*0680*/  UPOPC UR4, UR4 ;  /* 0x00000004000472bf */ /* 0x000fc80008000000 */
[----:B-1----:R-:W-:Y:S02]  /*0690*/  ISETP.EQ.U32.AND P0, PT, R4, UR6, PT ;  /* 0x0000000604007c0c */ /* 0x002fe4000bf02070 */
[----:B0-----:R-:W-:-:S11]  /*06a0*/  IMAD R5, R0, UR4, RZ ;  /* 0x0000000400057c24 */ /* 0x001fd6000f8e02ff */
[----:B--2---:R-:W-:Y:S01]  /*06b0*/  @P0 REDG.E.ADD.STRONG.GPU desc[UR8][R2.64], R5 ;  /* 0x000000050200098e */ /* 0x004fe2000c12e108 */
[----:B------:R-:W-:Y:S05]  /*06c0*/  EXIT ;  /* 0x000000000000794d */ /* 0x000fea0003800000 */
.L_x_3:
[----:B------:R-:W-:-:S00]  /*06d0*/  BRA `(.L_x_3) ;  /* 0xfffffffc00fc7947 */ /* 0x000fc0000383ffff */
[----:B------:R-:W-:-:S00]  /*06e0*/  NOP ;  /* 0x0000000000007918 */ /* 0x000fc00000000000 */
        /* <DEDUP_REMOVED lines=9> */
.L_x_4:


//--------------------- .nv.shared._Z6SumGpuPiS_x --------------------------
	.section	.nv.shared._Z6SumGpuPiS_x,"aw",@nobits
	.sectionflags	@""
	.align	4
.nv.shared._Z6SumGpuPiS_x:
	.zero		2048


//--------------------- .nv.shared.reserved.0     --------------------------
	.section	.nv.shared.reserved.0,"aw",@nobits
	.weak		__nv_reservedSMEM_offset_0_alias
	.size		__nv_reservedSMEM_offset_0_alias, 0, 64
	.other		__nv_reservedSMEM_offset_0_alias,@"STO_CUDA_RESERVED_SHARED STV_DEFAULT"
__nv_reservedSMEM_offset_0_alias:
	.zero		0
	.zero		64


//--------------------- .nv.global                --------------------------
	.section	.nv.global,"aw",@nobits
	.align	4
.nv.global:
	.type		gpu_result,@object
	.size		gpu_result,(source - gpu_result)
	.other		gpu_result,@"STV_DEFAULT STO_CUDA_MANAGED"
gpu_result:
	.zero		4
	.type		source,@object
	.size		source,(.L_0 - source)
	.other		source,@"STV_DEFAULT STO_CUDA_MANAGED"
source:
	.zero		400000000
.L_0:


//--------------------- .nv.constant0._Z6SumGpuPiS_x --------------------------
	.section	.nv.constant0._Z6SumGpuPiS_x,"a",@progbits
	.sectionflags	@""
	.align	4
.nv.constant0._Z6SumGpuPiS_x:
	.zero		920


//--------------------- SYMBOLS --------------------------

	.type		.nv.reservedSmem.offset0,@object
	.size		.nv.reservedSmem.offset0,0x4
	.type		.nv.reservedSmem.cap,@object
	.size		.nv.reservedSmem.cap,0x4
